//
// Generated by NVIDIA NVVM Compiler
//
// Compiler Build ID: CL-36424714
// Cuda compilation tools, release 13.0, V13.0.88
// Based on NVVM 20.0.0
//

.version 9.0
.target sm_100
.address_size 64

	// .globl	_Z6AplusBPiii

.visible .entry _Z6AplusBPiii(
	.param .u64 .ptr .align 1 _Z6AplusBPiii_param_0,
	.param .u32 _Z6AplusBPiii_param_1,
	.param .u32 _Z6AplusBPiii_param_2
)
{
	.reg .b32 	%r<6>;
	.reg .b64 	%rd<5>;

	ld.param.u64 	%rd1, [_Z6AplusBPiii_param_0];
	ld.param.u32 	%r1, [_Z6AplusBPiii_param_1];
	ld.param.u32 	%r2, [_Z6AplusBPiii_param_2];
	cvta.to.global.u64 	%rd2, %rd1;
	mov.u32 	%r3, %tid.x;
	add.s32 	%r4, %r1, %r3;
	add.s32 	%r5, %r4, %r2;
	mul.wide.u32 	%rd3, %r3, 4;
	add.s64 	%rd4, %rd2, %rd3;
	st.global.u32 	[%rd4], %r5;
	ret;

}


// ===== COMPILED SASS (sm_100) =====

	.target	sm_100

	.elftype	@"ET_EXEC"


//--------------------- .note.nv.tkinfo           --------------------------
	.section	.note.nv.tkinfo,"",@"SHT_NOTE"
	.sectionflags	@"SHF_NOTE_NV_TKINFO"
	.tkinfo
        /*0018*/ 	.word	0x00000002
        /*0030*/ 	.string	""
        /*0030*/ 	.string	"ptxas"
        /*0030*/ 	.string	"Cuda compilation tools, release 13.0, V13.0.88"
        /*0030*/ 	.string	"Build cuda_13.0.r13.0/compiler.36424714_0"
        /*0030*/ 	.string	"-arch sm_100 -m 64 "



//--------------------- .note.nv.cuinfo           --------------------------
	.section	.note.nv.cuinfo,"",@"SHT_NOTE"
	.sectionflags	@"SHF_NOTE_NV_CUINFO"
        /*0018*/ 	.short	0x0002
        /*001a*/ 	.short	0x0064
        /*001c*/ 	.short	0x0082
	.zero		2


//--------------------- .nv.info                  --------------------------
	.section	.nv.info,"",@"SHT_CUDA_INFO"
	.align	4


	//----- nvinfo : EIATTR_REGCOUNT
	.align		4
        /*0000*/ 	.byte	0x04, 0x2f
        /*0002*/ 	.short	(.L_1 - .L_0)
	.align		4
.L_0:
        /*0004*/ 	.word	index@(_Z6AplusBPiii)
        /*0008*/ 	.word	0x0000000a


	//----- nvinfo : EIATTR_FRAME_SIZE
	.align		4
.L_1:
        /*000c*/ 	.byte	0x04, 0x11
        /*000e*/ 	.short	(.L_3 - .L_2)
	.align		4
.L_2:
        /*0010*/ 	.word	index@(_Z6AplusBPiii)
        /*0014*/ 	.word	0x00000000


	//----- nvinfo : EIATTR_MIN_STACK_SIZE
	.align		4
.L_3:
        /*0018*/ 	.byte	0x04, 0x12
        /*001a*/ 	.short	(.L_5 - .L_4)
	.align		4
.L_4:
        /*001c*/ 	.word	index@(_Z6AplusBPiii)
        /*0020*/ 	.word	0x00000000
.L_5:


//--------------------- .nv.compat                --------------------------
	.section	.nv.compat,"",@"SHT_CUDA_COMPAT_INFO"
	.align	4
        /*0000*/ 	.byte	0x02, 0x09, 0x00, 0x00, 0x02, 0x02, 0x01, 0x00, 0x02, 0x05, 0x05, 0x00, 0x03, 0x07, 0x01, 0x01
        /*0010*/ 	.byte	0x02, 0x03, 0x00, 0x00, 0x02, 0x06, 0x01, 0x00, 0x04, 0x0b, 0x08, 0x00, 0x09, 0x00, 0x00, 0x00
        /*0020*/ 	.byte	0x00, 0x00, 0x00, 0x00


//--------------------- .nv.info._Z6AplusBPiii    --------------------------
	.section	.nv.info._Z6AplusBPiii,"",@"SHT_CUDA_INFO"
	.sectionflags	@""
	.align	4


	//----- nvinfo : EIATTR_CUDA_API_VERSION
	.align		4
        /*0000*/ 	.byte	0x04, 0x37
        /*0002*/ 	.short	(.L_7 - .L_6)
.L_6:
        /*0004*/ 	.word	0x00000082


	//----- nvinfo : EIATTR_KPARAM_INFO
	.align		4
.L_7:
        /*0008*/ 	.byte	0x04, 0x17
        /*000a*/ 	.short	(.L_9 - .L_8)
.L_8:
        /*000c*/ 	.word	0x00000000
        /*0010*/ 	.short	0x0002
        /*0012*/ 	.short	0x000c
        /*0014*/ 	.byte	0x00, 0xf0, 0x11, 0x00


	//----- nvinfo : EIATTR_KPARAM_INFO
	.align		4
.L_9:
        /*0018*/ 	.byte	0x04, 0x17
        /*001a*/ 	.short	(.L_11 - .L_10)
.L_10:
        /*001c*/ 	.word	0x00000000
        /*0020*/ 	.short	0x0001
        /*0022*/ 	.short	0x0008
        /*0024*/ 	.byte	0x00, 0xf0, 0x11, 0x00


	//----- nvinfo : EIATTR_KPARAM_INFO
	.align		4
.L_11:
        /*0028*/ 	.byte	0x04, 0x17
        /*002a*/ 	.short	(.L_13 - .L_12)
.L_12:
        /*002c*/ 	.word	0x00000000
        /*0030*/ 	.short	0x0000
        /*0032*/ 	.short	0x0000
        /*0034*/ 	.byte	0x00, 0xf5, 0x21, 0x00


	//----- nvinfo : EIATTR_SPARSE_MMA_MASK
	.align		4
.L_13:
        /*0038*/ 	.byte	0x03, 0x50
        /*003a*/ 	.short	0x0000


	//----- nvinfo : EIATTR_MAXREG_COUNT
	.align		4
        /*003c*/ 	.byte	0x03, 0x1b
        /*003e*/ 	.short	0x00ff


	//----- nvinfo : EIATTR_MERCURY_ISA_VERSION
	.align		4
        /*0040*/ 	.byte	0x03, 0x5f
        /*0042*/ 	.short	0x0101


	//----- nvinfo : EIATTR_VRC_CTA_INIT_COUNT
	.align		4
        /*0044*/ 	.byte	0x02, 0x4a
	.zero		1
	.zero		1


	//----- nvinfo : EIATTR_EXIT_INSTR_OFFSETS
	.align		4
        /*0048*/ 	.byte	0x04, 0x1c
        /*004a*/ 	.short	(.L_15 - .L_14)


	//   ....[0]....
.L_14:
        /*004c*/ 	.word	0x00000080


	//----- nvinfo : EIATTR_CBANK_PARAM_SIZE
	.align		4
.L_15:
        /*0050*/ 	.byte	0x03, 0x19
        /*0052*/ 	.short	0x0010


	//----- nvinfo : EIATTR_PARAM_CBANK
	.align		4
        /*0054*/ 	.byte	0x04, 0x0a
        /*0056*/ 	.short	(.L_17 - .L_16)
	.align		4
.L_16:
        /*0058*/ 	.word	index@(.nv.constant0._Z6AplusBPiii)
        /*005c*/ 	.short	0x0380
        /*005e*/ 	.short	0x0010


	//----- nvinfo : EIATTR_SW_WAR
	.align		4
.L_17:
        /*0060*/ 	.byte	0x04, 0x36
        /*0062*/ 	.short	(.L_19 - .L_18)
.L_18:
        /*0064*/ 	.word	0x00000008
.L_19:


//--------------------- .nv.callgraph             --------------------------
	.section	.nv.callgraph,"",@"SHT_CUDA_CALLGRAPH"
	.align	4
	.sectionentsize	8
	.align		4
        /*0000*/ 	.word	0x00000000
	.align		4
        /*0004*/ 	.word	0xffffffff
	.align		4
        /*0008*/ 	.word	0x00000000
	.align		4
        /*000c*/ 	.word	0xfffffffe
	.align		4
        /*0010*/ 	.word	0x00000000
	.align		4
        /*0014*/ 	.word	0xfffffffd
	.align		4
        /*0018*/ 	.word	0x00000000
	.align		4
        /*001c*/ 	.word	0xfffffffc


//--------------------- .text._Z6AplusBPiii       --------------------------
	.section	.text._Z6AplusBPiii,"ax",@progbits
	.align	128
        .global         _Z6AplusBPiii
        .type           _Z6AplusBPiii,@function
        .size           _Z6AplusBPiii,(.L_x_1 - _Z6AplusBPiii)
        .other          _Z6AplusBPiii,@"STO_CUDA_ENTRY STV_DEFAULT"
_Z6AplusBPiii:
.text._Z6AplusBPiii:
[----:B------:R-:W-:Y:S01]  /*0000*/  LDC R1, c[0x0][0x37c] ;  /* 0x0000df00ff017b82 */ /* 0x000fe20000000800 */
[----:B------:R-:W0:Y:S07]  /*0010*/  S2R R7, SR_TID.X ;  /* 0x0000000000077919 */ /* 0x000e2e0000002100 */
[----:B------:R-:W0:Y:S01]  /*0020*/  LDC.64 R4, c[0x0][0x388] ;  /* 0x0000e200ff047b82 */ /* 0x000e220000000a00 */
[----:B------:R-:W1:Y:S07]  /*0030*/  LDCU.64 UR4, c[0x0][0x358] ;  /* 0x00006b00ff0477ac */ /* 0x000e6e0008000a00 */
[----:B------:R-:W2:Y:S01]  /*0040*/  LDC.64 R2, c[0x0][0x380] ;  /* 0x0000e000ff027b82 */ /* 0x000ea20000000a00 */
[----:B0-----:R-:W-:Y:S01]  /*0050*/  IADD3 R5, PT, PT, R5, R7, R4 ;  /* 0x0000000705057210 */ /* 0x001fe20007ffe004 */
[----:B--2---:R-:W-:-:S05]  /*0060*/  IMAD.WIDE.U32 R2, R7, 0x4, R2 ;  /* 0x0000000407027825 */ /* 0x004fca00078e0002 */
[----:B-1----:R-:W-:Y:S01]  /*0070*/  STG.E desc[UR4][R2.64], R5 ;  /* 0x0000000502007986 */ /* 0x002fe2000c101904 */
[----:B------:R-:W-:Y:S05]  /*0080*/  EXIT ;  /* 0x000000000000794d */ /* 0x000fea0003800000 */
.L_x_0:
[----:B------:R-:W-:-:S00]  /*0090*/  BRA `(.L_x_0) ;  /* 0xfffffffc00fc7947 */ /* 0x000fc0000383ffff */
[----:B------:R-:W-:-:S00]  /*00a0*/  NOP ;  /* 0x0000000000007918 */ /* 0x000fc00000000000 */
        /* <DEDUP_REMOVED lines=13> */
.L_x_1:


//--------------------- .nv.shared.reserved.0     --------------------------
	.section	.nv.shared.reserved.0,"aw",@nobits
	.weak		__nv_reservedSMEM_offset_0_alias
	.size		__nv_reservedSMEM_offset_0_alias, 0, 64
	.other		__nv_reservedSMEM_offset_0_alias,@"STO_CUDA_RESERVED_SHARED STV_DEFAULT"
__nv_reservedSMEM_offset_0_alias:
	.zero		0
	.zero		64


//--------------------- .nv.constant0._Z6AplusBPiii --------------------------
	.section	.nv.constant0._Z6AplusBPiii,"a",@progbits
	.sectionflags	@""
	.align	4
.nv.constant0._Z6AplusBPiii:
	.zero		912


//--------------------- SYMBOLS --------------------------

	.type		.nv.reservedSmem.offset0,@object
	.size		.nv.reservedSmem.offset0,0x4
